//
// Generated by NVIDIA NVVM Compiler
//
// Compiler Build ID: CL-36424714
// Cuda compilation tools, release 13.0, V13.0.88
// Based on NVVM 20.0.0
//

.version 9.0
.target sm_100
.address_size 64

	// .globl	_Z7add_gpuPiS_S_

.visible .entry _Z7add_gpuPiS_S_(
	.param .u64 .ptr .align 1 _Z7add_gpuPiS_S__param_0,
	.param .u64 .ptr .align 1 _Z7add_gpuPiS_S__param_1,
	.param .u64 .ptr .align 1 _Z7add_gpuPiS_S__param_2
)
{
	.reg .b32 	%r<4>;
	.reg .b64 	%rd<7>;

	ld.param.u64 	%rd1, [_Z7add_gpuPiS_S__param_0];
	ld.param.u64 	%rd2, [_Z7add_gpuPiS_S__param_1];
	ld.param.u64 	%rd3, [_Z7add_gpuPiS_S__param_2];
	cvta.to.global.u64 	%rd4, %rd3;
	cvta.to.global.u64 	%rd5, %rd2;
	cvta.to.global.u64 	%rd6, %rd1;
	ld.global.u32 	%r1, [%rd6];
	ld.global.u32 	%r2, [%rd5];
	add.s32 	%r3, %r2, %r1;
	st.global.u32 	[%rd4], %r3;
	ret;

}


// ===== COMPILED SASS (sm_100) =====

	.target	sm_100

	.elftype	@"ET_EXEC"


//--------------------- .note.nv.tkinfo           --------------------------
	.section	.note.nv.tkinfo,"",@"SHT_NOTE"
	.sectionflags	@"SHF_NOTE_NV_TKINFO"
	.tkinfo
        /*0018*/ 	.word	0x00000002
        /*0030*/ 	.string	""
        /*0030*/ 	.string	"ptxas"
        /*0030*/ 	.string	"Cuda compilation tools, release 13.0, V13.0.88"
        /*0030*/ 	.string	"Build cuda_13.0.r13.0/compiler.36424714_0"
        /*0030*/ 	.string	"-arch sm_100 -m 64 "



//--------------------- .note.nv.cuinfo           --------------------------
	.section	.note.nv.cuinfo,"",@"SHT_NOTE"
	.sectionflags	@"SHF_NOTE_NV_CUINFO"
        /*0018*/ 	.short	0x0002
        /*001a*/ 	.short	0x0064
        /*001c*/ 	.short	0x0082
	.zero		2


//--------------------- .nv.info                  --------------------------
	.section	.nv.info,"",@"SHT_CUDA_INFO"
	.align	4


	//----- nvinfo : EIATTR_REGCOUNT
	.align		4
        /*0000*/ 	.byte	0x04, 0x2f
        /*0002*/ 	.short	(.L_1 - .L_0)
	.align		4
.L_0:
        /*0004*/ 	.word	index@(_Z7add_gpuPiS_S_)
        /*0008*/ 	.word	0x0000000c


	//----- nvinfo : EIATTR_FRAME_SIZE
	.align		4
.L_1:
        /*000c*/ 	.byte	0x04, 0x11
        /*000e*/ 	.short	(.L_3 - .L_2)
	.align		4
.L_2:
        /*0010*/ 	.word	index@(_Z7add_gpuPiS_S_)
        /*0014*/ 	.word	0x00000000


	//----- nvinfo : EIATTR_MIN_STACK_SIZE
	.align		4
.L_3:
        /*0018*/ 	.byte	0x04, 0x12
        /*001a*/ 	.short	(.L_5 - .L_4)
	.align		4
.L_4:
        /*001c*/ 	.word	index@(_Z7add_gpuPiS_S_)
        /*0020*/ 	.word	0x00000000
.L_5:


//--------------------- .nv.compat                --------------------------
	.section	.nv.compat,"",@"SHT_CUDA_COMPAT_INFO"
	.align	4
        /*0000*/ 	.byte	0x02, 0x09, 0x00, 0x00, 0x02, 0x02, 0x01, 0x00, 0x02, 0x05, 0x05, 0x00, 0x03, 0x07, 0x01, 0x01
        /*0010*/ 	.byte	0x02, 0x03, 0x00, 0x00, 0x02, 0x06, 0x01, 0x00, 0x04, 0x0b, 0x08, 0x00, 0x09, 0x00, 0x00, 0x00
        /*0020*/ 	.byte	0x00, 0x00, 0x00, 0x00


//--------------------- .nv.info._Z7add_gpuPiS_S_ --------------------------
	.section	.nv.info._Z7add_gpuPiS_S_,"",@"SHT_CUDA_INFO"
	.sectionflags	@""
	.align	4


	//----- nvinfo : EIATTR_CUDA_API_VERSION
	.align		4
        /*0000*/ 	.byte	0x04, 0x37
        /*0002*/ 	.short	(.L_7 - .L_6)
.L_6:
        /*0004*/ 	.word	0x00000082


	//----- nvinfo : EIATTR_KPARAM_INFO
	.align		4
.L_7:
        /*0008*/ 	.byte	0x04, 0x17
        /*000a*/ 	.short	(.L_9 - .L_8)
.L_8:
        /*000c*/ 	.word	0x00000000
        /*0010*/ 	.short	0x0002
        /*0012*/ 	.short	0x0010
        /*0014*/ 	.byte	0x00, 0xf5, 0x21, 0x00


	//----- nvinfo : EIATTR_KPARAM_INFO
	.align		4
.L_9:
        /*0018*/ 	.byte	0x04, 0x17
        /*001a*/ 	.short	(.L_11 - .L_10)
.L_10:
        /*001c*/ 	.word	0x00000000
        /*0020*/ 	.short	0x0001
        /*0022*/ 	.short	0x0008
        /*0024*/ 	.byte	0x00, 0xf5, 0x21, 0x00


	//----- nvinfo : EIATTR_KPARAM_INFO
	.align		4
.L_11:
        /*0028*/ 	.byte	0x04, 0x17
        /*002a*/ 	.short	(.L_13 - .L_12)
.L_12:
        /*002c*/ 	.word	0x00000000
        /*0030*/ 	.short	0x0000
        /*0032*/ 	.short	0x0000
        /*0034*/ 	.byte	0x00, 0xf5, 0x21, 0x00


	//----- nvinfo : EIATTR_SPARSE_MMA_MASK
	.align		4
.L_13:
        /*0038*/ 	.byte	0x03, 0x50
        /*003a*/ 	.short	0x0000


	//----- nvinfo : EIATTR_MAXREG_COUNT
	.align		4
        /*003c*/ 	.byte	0x03, 0x1b
        /*003e*/ 	.short	0x00ff


	//----- nvinfo : EIATTR_MERCURY_ISA_VERSION
	.align		4
        /*0040*/ 	.byte	0x03, 0x5f
        /*0042*/ 	.short	0x0101


	//----- nvinfo : EIATTR_VRC_CTA_INIT_COUNT
	.align		4
        /*0044*/ 	.byte	0x02, 0x4a
	.zero		1
	.zero		1


	//----- nvinfo : EIATTR_EXIT_INSTR_OFFSETS
	.align		4
        /*0048*/ 	.byte	0x04, 0x1c
        /*004a*/ 	.short	(.L_15 - .L_14)


	//   ....[0]....
.L_14:
        /*004c*/ 	.word	0x00000090


	//----- nvinfo : EIATTR_CBANK_PARAM_SIZE
	.align		4
.L_15:
        /*0050*/ 	.byte	0x03, 0x19
        /*0052*/ 	.short	0x0018


	//----- nvinfo : EIATTR_PARAM_CBANK
	.align		4
        /*0054*/ 	.byte	0x04, 0x0a
        /*0056*/ 	.short	(.L_17 - .L_16)
	.align		4
.L_16:
        /*0058*/ 	.word	index@(.nv.constant0._Z7add_gpuPiS_S_)
        /*005c*/ 	.short	0x0380
        /*005e*/ 	.short	0x0018


	//----- nvinfo : EIATTR_SW_WAR
	.align		4
.L_17:
        /*0060*/ 	.byte	0x04, 0x36
        /*0062*/ 	.short	(.L_19 - .L_18)
.L_18:
        /*0064*/ 	.word	0x00000008
.L_19:


//--------------------- .nv.callgraph             --------------------------
	.section	.nv.callgraph,"",@"SHT_CUDA_CALLGRAPH"
	.align	4
	.sectionentsize	8
	.align		4
        /*0000*/ 	.word	0x00000000
	.align		4
        /*0004*/ 	.word	0xffffffff
	.align		4
        /*0008*/ 	.word	0x00000000
	.align		4
        /*000c*/ 	.word	0xfffffffe
	.align		4
        /*0010*/ 	.word	0x00000000
	.align		4
        /*0014*/ 	.word	0xfffffffd
	.align		4
        /*0018*/ 	.word	0x00000000
	.align		4
        /*001c*/ 	.word	0xfffffffc


//--------------------- .text._Z7add_gpuPiS_S_    --------------------------
	.section	.text._Z7add_gpuPiS_S_,"ax",@progbits
	.align	128
        .global         _Z7add_gpuPiS_S_
        .type           _Z7add_gpuPiS_S_,@function
        .size           _Z7add_gpuPiS_S_,(.L_x_1 - _Z7add_gpuPiS_S_)
        .other          _Z7add_gpuPiS_S_,@"STO_CUDA_ENTRY STV_DEFAULT"
_Z7add_gpuPiS_S_:
.text._Z7add_gpuPiS_S_:
[----:B------:R-:W-:Y:S08]  /*0000*/  LDC R1, c[0x0][0x37c] ;  /* 0x0000df00ff017b82 */ /* 0x000ff00000000800 */
[----:B------:R-:W0:Y:S01]  /*0010*/  LDC.64 R2, c[0x0][0x380] ;  /* 0x0000e000ff027b82 */ /* 0x000e220000000a00 */
[----:B------:R-:W0:Y:S07]  /*0020*/  LDCU.64 UR4, c[0x0][0x358] ;  /* 0x00006b00ff0477ac */ /* 0x000e2e0008000a00 */
[----:B------:R-:W1:Y:S01]  /*0030*/  LDC.64 R4, c[0x0][0x388] ;  /* 0x0000e200ff047b82 */ /* 0x000e620000000a00 */
[----:B0-----:R-:W2:Y:S04]  /*0040*/  LDG.E R2, desc[UR4][R2.64] ;  /* 0x0000000402027981 */ /* 0x001ea8000c1e1900 */
[----:B-1----:R-:W2:Y:S03]  /*0050*/  LDG.E R5, desc[UR4][R4.64] ;  /* 0x0000000404057981 */ /* 0x002ea6000c1e1900 */
[----:B------:R-:W0:Y:S01]  /*0060*/  LDC.64 R6, c[0x0][0x390] ;  /* 0x0000e400ff067b82 */ /* 0x000e220000000a00 */
[----:B--2---:R-:W-:-:S05]  /*0070*/  IADD3 R9, PT, PT, R2, R5, RZ ;  /* 0x0000000502097210 */ /* 0x004fca0007ffe0ff */
[----:B0-----:R-:W-:Y:S01]  /*0080*/  STG.E desc[UR4][R6.64], R9 ;  /* 0x0000000906007986 */ /* 0x001fe2000c101904 */
[----:B------:R-:W-:Y:S05]  /*0090*/  EXIT ;  /* 0x000000000000794d */ /* 0x000fea0003800000 */
.L_x_0:
[----:B------:R-:W-:-:S00]  /*00a0*/  BRA `(.L_x_0) ;  /* 0xfffffffc00fc7947 */ /* 0x000fc0000383ffff */
[----:B------:R-:W-:-:S00]  /*00b0*/  NOP ;  /* 0x0000000000007918 */ /* 0x000fc00000000000 */
        /* <DEDUP_REMOVED lines=12> */
.L_x_1:


//--------------------- .nv.shared.reserved.0     --------------------------
	.section	.nv.shared.reserved.0,"aw",@nobits
	.weak		__nv_reservedSMEM_offset_0_alias
	.size		__nv_reservedSMEM_offset_0_alias, 0, 64
	.other		__nv_reservedSMEM_offset_0_alias,@"STO_CUDA_RESERVED_SHARED STV_DEFAULT"
__nv_reservedSMEM_offset_0_alias:
	.zero		0
	.zero		64


//--------------------- .nv.constant0._Z7add_gpuPiS_S_ --------------------------
	.section	.nv.constant0._Z7add_gpuPiS_S_,"a",@progbits
	.sectionflags	@""
	.align	4
.nv.constant0._Z7add_gpuPiS_S_:
	.zero		920


//--------------------- SYMBOLS --------------------------

	.type		.nv.reservedSmem.offset0,@object
	.size		.nv.reservedSmem.offset0,0x4
